//
// Generated by NVIDIA NVVM Compiler
//
// Compiler Build ID: CL-36424714
// Cuda compilation tools, release 13.0, V13.0.88
// Based on NVVM 20.0.0
//

.version 9.0
.target sm_100
.address_size 64

	// .globl	_Z6matvecPdS_S_i
// _ZZ6matvecPdS_S_iE3s_A has been demoted
// _ZZ6matvecPdS_S_iE3s_B has been demoted

.visible .entry _Z6matvecPdS_S_i(
	.param .u64 .ptr .align 1 _Z6matvecPdS_S_i_param_0,
	.param .u64 .ptr .align 1 _Z6matvecPdS_S_i_param_1,
	.param .u64 .ptr .align 1 _Z6matvecPdS_S_i_param_2,
	.param .u32 _Z6matvecPdS_S_i_param_3
)
{
	.reg .pred 	%p<20>;
	.reg .b32 	%r<157>;
	.reg .b64 	%rd<69>;
	.reg .b64 	%fd<99>;
	// demoted variable
	.shared .align 8 .b8 _ZZ6matvecPdS_S_iE3s_A[2048];
	// demoted variable
	.shared .align 8 .b8 _ZZ6matvecPdS_S_iE3s_B[128];
	ld.param.u64 	%rd4, [_Z6matvecPdS_S_i_param_0];
	ld.param.u64 	%rd2, [_Z6matvecPdS_S_i_param_1];
	ld.param.u64 	%rd3, [_Z6matvecPdS_S_i_param_2];
	ld.param.u32 	%r56, [_Z6matvecPdS_S_i_param_3];
	cvta.to.global.u64 	%rd1, %rd4;
	mov.u32 	%r57, %ctaid.x;
	mov.u32 	%r1, %tid.x;
	mov.u32 	%r58, %ntid.x;
	mad.lo.s32 	%r2, %r57, %r58, %r1;
	setp.ge.s32 	%p1, %r2, %r56;
	shl.b32 	%r59, %r1, 7;
	mov.u32 	%r60, _ZZ6matvecPdS_S_iE3s_A;
	add.s32 	%r3, %r60, %r59;
	@%p1 bra 	$L__BB0_15;
	cvta.to.global.u64 	%rd5, %rd2;
	mul.wide.s32 	%rd6, %r2, 8;
	add.s64 	%rd7, %rd5, %rd6;
	ld.global.f64 	%fd13, [%rd7];
	shl.b32 	%r61, %r1, 3;
	mov.u32 	%r62, _ZZ6matvecPdS_S_iE3s_B;
	add.s32 	%r63, %r62, %r61;
	st.shared.f64 	[%r63], %fd13;
	setp.lt.s32 	%p2, %r56, 1;
	@%p2 bra 	$L__BB0_15;
	mul.lo.s32 	%r4, %r56, %r2;
	mov.u32 	%r5, %tid.y;
	add.s32 	%r6, %r4, %r5;
	add.s32 	%r65, %r56, -1;
	shr.u32 	%r66, %r65, 4;
	add.s32 	%r7, %r66, 1;
	and.b32  	%r8, %r7, 15;
	setp.lt.u32 	%p3, %r56, 241;
	mov.b32 	%r145, 0;
	@%p3 bra 	$L__BB0_6;
	and.b32  	%r68, %r7, 536870896;
	neg.s32 	%r142, %r68;
	shl.b32 	%r70, %r5, 3;
	add.s32 	%r71, %r59, %r70;
	add.s32 	%r73, %r71, %r60;
	add.s32 	%r140, %r73, 1024;
	mov.b32 	%r143, 128;
	mov.u32 	%r141, %r6;
$L__BB0_4:
	.pragma "nounroll";
	mul.wide.u32 	%rd8, %r141, 8;
	add.s64 	%rd9, %rd1, %rd8;
	ld.global.f64 	%fd14, [%rd9];
	st.shared.f64 	[%r140+-1024], %fd14;
	add.s32 	%r74, %r141, 16;
	mul.wide.u32 	%rd10, %r74, 8;
	add.s64 	%rd11, %rd1, %rd10;
	ld.global.f64 	%fd15, [%rd11];
	st.shared.f64 	[%r140+-896], %fd15;
	add.s32 	%r75, %r141, 32;
	mul.wide.u32 	%rd12, %r75, 8;
	add.s64 	%rd13, %rd1, %rd12;
	ld.global.f64 	%fd16, [%rd13];
	st.shared.f64 	[%r140+-768], %fd16;
	add.s32 	%r76, %r141, 48;
	mul.wide.u32 	%rd14, %r76, 8;
	add.s64 	%rd15, %rd1, %rd14;
	ld.global.f64 	%fd17, [%rd15];
	st.shared.f64 	[%r140+-640], %fd17;
	add.s32 	%r77, %r141, 64;
	mul.wide.u32 	%rd16, %r77, 8;
	add.s64 	%rd17, %rd1, %rd16;
	ld.global.f64 	%fd18, [%rd17];
	st.shared.f64 	[%r140+-512], %fd18;
	add.s32 	%r78, %r141, 80;
	mul.wide.u32 	%rd18, %r78, 8;
	add.s64 	%rd19, %rd1, %rd18;
	ld.global.f64 	%fd19, [%rd19];
	st.shared.f64 	[%r140+-384], %fd19;
	add.s32 	%r79, %r141, 96;
	mul.wide.u32 	%rd20, %r79, 8;
	add.s64 	%rd21, %rd1, %rd20;
	ld.global.f64 	%fd20, [%rd21];
	st.shared.f64 	[%r140+-256], %fd20;
	add.s32 	%r80, %r141, 112;
	mul.wide.u32 	%rd22, %r80, 8;
	add.s64 	%rd23, %rd1, %rd22;
	ld.global.f64 	%fd21, [%rd23];
	st.shared.f64 	[%r140+-128], %fd21;
	add.s32 	%r81, %r141, 128;
	mul.wide.u32 	%rd24, %r81, 8;
	add.s64 	%rd25, %rd1, %rd24;
	ld.global.f64 	%fd22, [%rd25];
	st.shared.f64 	[%r140], %fd22;
	add.s32 	%r82, %r141, 144;
	mul.wide.u32 	%rd26, %r82, 8;
	add.s64 	%rd27, %rd1, %rd26;
	ld.global.f64 	%fd23, [%rd27];
	st.shared.f64 	[%r140+128], %fd23;
	add.s32 	%r83, %r141, 160;
	mul.wide.u32 	%rd28, %r83, 8;
	add.s64 	%rd29, %rd1, %rd28;
	ld.global.f64 	%fd24, [%rd29];
	st.shared.f64 	[%r140+256], %fd24;
	add.s32 	%r84, %r141, 176;
	mul.wide.u32 	%rd30, %r84, 8;
	add.s64 	%rd31, %rd1, %rd30;
	ld.global.f64 	%fd25, [%rd31];
	st.shared.f64 	[%r140+384], %fd25;
	add.s32 	%r85, %r141, 192;
	mul.wide.u32 	%rd32, %r85, 8;
	add.s64 	%rd33, %rd1, %rd32;
	ld.global.f64 	%fd26, [%rd33];
	st.shared.f64 	[%r140+512], %fd26;
	add.s32 	%r86, %r141, 208;
	mul.wide.u32 	%rd34, %r86, 8;
	add.s64 	%rd35, %rd1, %rd34;
	ld.global.f64 	%fd27, [%rd35];
	st.shared.f64 	[%r140+640], %fd27;
	add.s32 	%r87, %r141, 224;
	mul.wide.u32 	%rd36, %r87, 8;
	add.s64 	%rd37, %rd1, %rd36;
	ld.global.f64 	%fd28, [%rd37];
	st.shared.f64 	[%r140+768], %fd28;
	add.s32 	%r88, %r141, 240;
	mul.wide.u32 	%rd38, %r88, 8;
	add.s64 	%rd39, %rd1, %rd38;
	ld.global.f64 	%fd29, [%rd39];
	st.shared.f64 	[%r140+896], %fd29;
	add.s32 	%r143, %r143, 256;
	add.s32 	%r142, %r142, 16;
	add.s32 	%r141, %r141, 256;
	add.s32 	%r140, %r140, 2048;
	setp.ne.s32 	%p4, %r142, 0;
	@%p4 bra 	$L__BB0_4;
	add.s32 	%r145, %r143, -128;
$L__BB0_6:
	setp.eq.s32 	%p5, %r8, 0;
	@%p5 bra 	$L__BB0_15;
	and.b32  	%r21, %r7, 7;
	setp.lt.u32 	%p6, %r8, 8;
	@%p6 bra 	$L__BB0_9;
	add.s32 	%r89, %r6, %r145;
	mul.wide.u32 	%rd40, %r89, 8;
	add.s64 	%rd41, %rd1, %rd40;
	ld.global.f64 	%fd30, [%rd41];
	add.s32 	%r90, %r145, %r5;
	shl.b32 	%r91, %r90, 3;
	add.s32 	%r92, %r3, %r91;
	st.shared.f64 	[%r92], %fd30;
	add.s32 	%r93, %r89, 16;
	mul.wide.u32 	%rd42, %r93, 8;
	add.s64 	%rd43, %rd1, %rd42;
	ld.global.f64 	%fd31, [%rd43];
	st.shared.f64 	[%r92+128], %fd31;
	add.s32 	%r94, %r89, 32;
	mul.wide.u32 	%rd44, %r94, 8;
	add.s64 	%rd45, %rd1, %rd44;
	ld.global.f64 	%fd32, [%rd45];
	st.shared.f64 	[%r92+256], %fd32;
	add.s32 	%r95, %r89, 48;
	mul.wide.u32 	%rd46, %r95, 8;
	add.s64 	%rd47, %rd1, %rd46;
	ld.global.f64 	%fd33, [%rd47];
	st.shared.f64 	[%r92+384], %fd33;
	add.s32 	%r96, %r89, 64;
	mul.wide.u32 	%rd48, %r96, 8;
	add.s64 	%rd49, %rd1, %rd48;
	ld.global.f64 	%fd34, [%rd49];
	st.shared.f64 	[%r92+512], %fd34;
	add.s32 	%r97, %r89, 80;
	mul.wide.u32 	%rd50, %r97, 8;
	add.s64 	%rd51, %rd1, %rd50;
	ld.global.f64 	%fd35, [%rd51];
	st.shared.f64 	[%r92+640], %fd35;
	add.s32 	%r98, %r89, 96;
	mul.wide.u32 	%rd52, %r98, 8;
	add.s64 	%rd53, %rd1, %rd52;
	ld.global.f64 	%fd36, [%rd53];
	st.shared.f64 	[%r92+768], %fd36;
	add.s32 	%r99, %r89, 112;
	mul.wide.u32 	%rd54, %r99, 8;
	add.s64 	%rd55, %rd1, %rd54;
	ld.global.f64 	%fd37, [%rd55];
	st.shared.f64 	[%r92+896], %fd37;
	add.s32 	%r145, %r145, 128;
$L__BB0_9:
	setp.eq.s32 	%p7, %r21, 0;
	@%p7 bra 	$L__BB0_15;
	and.b32  	%r24, %r7, 3;
	setp.lt.u32 	%p8, %r21, 4;
	@%p8 bra 	$L__BB0_12;
	add.s32 	%r100, %r6, %r145;
	mul.wide.u32 	%rd56, %r100, 8;
	add.s64 	%rd57, %rd1, %rd56;
	ld.global.f64 	%fd38, [%rd57];
	add.s32 	%r101, %r145, %r5;
	shl.b32 	%r102, %r101, 3;
	add.s32 	%r103, %r3, %r102;
	st.shared.f64 	[%r103], %fd38;
	add.s32 	%r104, %r100, 16;
	mul.wide.u32 	%rd58, %r104, 8;
	add.s64 	%rd59, %rd1, %rd58;
	ld.global.f64 	%fd39, [%rd59];
	st.shared.f64 	[%r103+128], %fd39;
	add.s32 	%r105, %r100, 32;
	mul.wide.u32 	%rd60, %r105, 8;
	add.s64 	%rd61, %rd1, %rd60;
	ld.global.f64 	%fd40, [%rd61];
	st.shared.f64 	[%r103+256], %fd40;
	add.s32 	%r106, %r100, 48;
	mul.wide.u32 	%rd62, %r106, 8;
	add.s64 	%rd63, %rd1, %rd62;
	ld.global.f64 	%fd41, [%rd63];
	st.shared.f64 	[%r103+384], %fd41;
	add.s32 	%r145, %r145, 64;
$L__BB0_12:
	setp.eq.s32 	%p9, %r24, 0;
	@%p9 bra 	$L__BB0_15;
	add.s32 	%r108, %r5, %r145;
	shl.b32 	%r109, %r108, 3;
	add.s32 	%r110, %r59, %r109;
	add.s32 	%r149, %r60, %r110;
	add.s32 	%r148, %r108, %r4;
	neg.s32 	%r147, %r24;
$L__BB0_14:
	.pragma "nounroll";
	mul.wide.u32 	%rd64, %r148, 8;
	add.s64 	%rd65, %rd1, %rd64;
	ld.global.f64 	%fd42, [%rd65];
	st.shared.f64 	[%r149], %fd42;
	add.s32 	%r149, %r149, 128;
	add.s32 	%r148, %r148, 16;
	add.s32 	%r147, %r147, 1;
	setp.ne.s32 	%p10, %r147, 0;
	@%p10 bra 	$L__BB0_14;
$L__BB0_15:
	setp.ge.s32 	%p11, %r2, %r56;
	bar.sync 	0;
	@%p11 bra 	$L__BB0_29;
	setp.lt.s32 	%p12, %r56, 1;
	mov.f64 	%fd98, 0d0000000000000000;
	@%p12 bra 	$L__BB0_28;
	mov.u32 	%r36, %tid.y;
	add.s32 	%r37, %r56, -1;
	shr.u32 	%r113, %r37, 4;
	add.s32 	%r38, %r113, 1;
	and.b32  	%r39, %r38, 7;
	setp.lt.u32 	%p13, %r56, 113;
	mov.f64 	%fd98, 0d0000000000000000;
	mov.b32 	%r154, 0;
	@%p13 bra 	$L__BB0_20;
	and.b32  	%r115, %r38, 536870904;
	neg.s32 	%r152, %r115;
	shl.b32 	%r117, %r36, 3;
	add.s32 	%r118, %r59, %r117;
	add.s32 	%r120, %r118, %r60;
	add.s32 	%r151, %r120, 512;
	mov.u32 	%r121, _ZZ6matvecPdS_S_iE3s_B;
	add.s32 	%r122, %r117, %r121;
	add.s32 	%r150, %r122, 512;
	mov.f64 	%fd98, 0d0000000000000000;
	mov.b32 	%r154, 0;
$L__BB0_19:
	.pragma "nounroll";
	ld.shared.f64 	%fd47, [%r151+-512];
	ld.shared.f64 	%fd48, [%r150+-512];
	fma.rn.f64 	%fd49, %fd47, %fd48, %fd98;
	ld.shared.f64 	%fd50, [%r151+-384];
	ld.shared.f64 	%fd51, [%r150+-384];
	fma.rn.f64 	%fd52, %fd50, %fd51, %fd49;
	ld.shared.f64 	%fd53, [%r151+-256];
	ld.shared.f64 	%fd54, [%r150+-256];
	fma.rn.f64 	%fd55, %fd53, %fd54, %fd52;
	ld.shared.f64 	%fd56, [%r151+-128];
	ld.shared.f64 	%fd57, [%r150+-128];
	fma.rn.f64 	%fd58, %fd56, %fd57, %fd55;
	ld.shared.f64 	%fd59, [%r151];
	ld.shared.f64 	%fd60, [%r150];
	fma.rn.f64 	%fd61, %fd59, %fd60, %fd58;
	ld.shared.f64 	%fd62, [%r151+128];
	ld.shared.f64 	%fd63, [%r150+128];
	fma.rn.f64 	%fd64, %fd62, %fd63, %fd61;
	ld.shared.f64 	%fd65, [%r151+256];
	ld.shared.f64 	%fd66, [%r150+256];
	fma.rn.f64 	%fd67, %fd65, %fd66, %fd64;
	ld.shared.f64 	%fd68, [%r151+384];
	ld.shared.f64 	%fd69, [%r150+384];
	fma.rn.f64 	%fd98, %fd68, %fd69, %fd67;
	add.s32 	%r154, %r154, 128;
	add.s32 	%r152, %r152, 8;
	add.s32 	%r151, %r151, 1024;
	add.s32 	%r150, %r150, 1024;
	setp.ne.s32 	%p14, %r152, 0;
	@%p14 bra 	$L__BB0_19;
$L__BB0_20:
	setp.eq.s32 	%p15, %r39, 0;
	@%p15 bra 	$L__BB0_28;
	setp.lt.u32 	%p16, %r39, 4;
	@%p16 bra 	$L__BB0_23;
	add.s32 	%r123, %r154, %r36;
	shl.b32 	%r124, %r123, 3;
	add.s32 	%r125, %r3, %r124;
	ld.shared.f64 	%fd71, [%r125];
	mov.u32 	%r126, _ZZ6matvecPdS_S_iE3s_B;
	add.s32 	%r127, %r126, %r124;
	ld.shared.f64 	%fd72, [%r127];
	fma.rn.f64 	%fd73, %fd71, %fd72, %fd98;
	ld.shared.f64 	%fd74, [%r125+128];
	ld.shared.f64 	%fd75, [%r127+128];
	fma.rn.f64 	%fd76, %fd74, %fd75, %fd73;
	ld.shared.f64 	%fd77, [%r125+256];
	ld.shared.f64 	%fd78, [%r127+256];
	fma.rn.f64 	%fd79, %fd77, %fd78, %fd76;
	ld.shared.f64 	%fd80, [%r125+384];
	ld.shared.f64 	%fd81, [%r127+384];
	fma.rn.f64 	%fd98, %fd80, %fd81, %fd79;
	add.s32 	%r154, %r154, 64;
$L__BB0_23:
	and.b32  	%r128, %r38, 3;
	setp.eq.s32 	%p17, %r128, 0;
	@%p17 bra 	$L__BB0_28;
	setp.eq.s32 	%p18, %r128, 1;
	@%p18 bra 	$L__BB0_26;
	add.s32 	%r129, %r154, %r36;
	shl.b32 	%r130, %r129, 3;
	add.s32 	%r131, %r3, %r130;
	ld.shared.f64 	%fd83, [%r131];
	mov.u32 	%r132, _ZZ6matvecPdS_S_iE3s_B;
	add.s32 	%r133, %r132, %r130;
	ld.shared.f64 	%fd84, [%r133];
	fma.rn.f64 	%fd85, %fd83, %fd84, %fd98;
	ld.shared.f64 	%fd86, [%r131+128];
	ld.shared.f64 	%fd87, [%r133+128];
	fma.rn.f64 	%fd98, %fd86, %fd87, %fd85;
	add.s32 	%r154, %r154, 32;
$L__BB0_26:
	and.b32  	%r134, %r37, 16;
	setp.ne.s32 	%p19, %r134, 0;
	@%p19 bra 	$L__BB0_28;
	add.s32 	%r135, %r154, %r36;
	shl.b32 	%r136, %r135, 3;
	add.s32 	%r137, %r3, %r136;
	ld.shared.f64 	%fd88, [%r137];
	mov.u32 	%r138, _ZZ6matvecPdS_S_iE3s_B;
	add.s32 	%r139, %r138, %r136;
	ld.shared.f64 	%fd89, [%r139];
	fma.rn.f64 	%fd98, %fd88, %fd89, %fd98;
$L__BB0_28:
	cvta.to.global.u64 	%rd66, %rd3;
	mul.wide.s32 	%rd67, %r2, 8;
	add.s64 	%rd68, %rd66, %rd67;
	atom.global.add.f64 	%fd90, [%rd68], %fd98;
$L__BB0_29:
	ret;

}


// ===== COMPILED SASS (sm_100) =====

	.target	sm_100

	.elftype	@"ET_EXEC"


//--------------------- .note.nv.tkinfo           --------------------------
	.section	.note.nv.tkinfo,"",@"SHT_NOTE"
	.sectionflags	@"SHF_NOTE_NV_TKINFO"
	.tkinfo
        /*0018*/ 	.word	0x00000002
        /*0030*/ 	.string	""
        /*0030*/ 	.string	"ptxas"
        /*0030*/ 	.string	"Cuda compilation tools, release 13.0, V13.0.88"
        /*0030*/ 	.string	"Build cuda_13.0.r13.0/compiler.36424714_0"
        /*0030*/ 	.string	"-arch sm_100 -m 64 "



//--------------------- .note.nv.cuinfo           --------------------------
	.section	.note.nv.cuinfo,"",@"SHT_NOTE"
	.sectionflags	@"SHF_NOTE_NV_CUINFO"
        /*0018*/ 	.short	0x0002
        /*001a*/ 	.short	0x0064
        /*001c*/ 	.short	0x0082
	.zero		2


//--------------------- .nv.info                  --------------------------
	.section	.nv.info,"",@"SHT_CUDA_INFO"
	.align	4


	//----- nvinfo : EIATTR_REGCOUNT
	.align		4
        /*0000*/ 	.byte	0x04, 0x2f
        /*0002*/ 	.short	(.L_1 - .L_0)
	.align		4
.L_0:
        /*0004*/ 	.word	index@(_Z6matvecPdS_S_i)
        /*0008*/ 	.word	0x00000020


	//----- nvinfo : EIATTR_FRAME_SIZE
	.align		4
.L_1:
        /*000c*/ 	.byte	0x04, 0x11
        /*000e*/ 	.short	(.L_3 - .L_2)
	.align		4
.L_2:
        /*0010*/ 	.word	index@(_Z6matvecPdS_S_i)
        /*0014*/ 	.word	0x00000000


	//----- nvinfo : EIATTR_MIN_STACK_SIZE
	.align		4
.L_3:
        /*0018*/ 	.byte	0x04, 0x12
        /*001a*/ 	.short	(.L_5 - .L_4)
	.align		4
.L_4:
        /*001c*/ 	.word	index@(_Z6matvecPdS_S_i)
        /*0020*/ 	.word	0x00000000
.L_5:


//--------------------- .nv.compat                --------------------------
	.section	.nv.compat,"",@"SHT_CUDA_COMPAT_INFO"
	.align	4
        /*0000*/ 	.byte	0x02, 0x09, 0x00, 0x00, 0x02, 0x02, 0x01, 0x00, 0x02, 0x05, 0x05, 0x00, 0x03, 0x07, 0x01, 0x01
        /*0010*/ 	.byte	0x02, 0x03, 0x00, 0x00, 0x02, 0x06, 0x01, 0x00, 0x04, 0x0b, 0x08, 0x00, 0x01, 0x00, 0x00, 0x00
        /*0020*/ 	.byte	0x00, 0x00, 0x00, 0x00


//--------------------- .nv.info._Z6matvecPdS_S_i --------------------------
	.section	.nv.info._Z6matvecPdS_S_i,"",@"SHT_CUDA_INFO"
	.sectionflags	@""
	.align	4


	//----- nvinfo : EIATTR_CUDA_API_VERSION
	.align		4
        /*0000*/ 	.byte	0x04, 0x37
        /*0002*/ 	.short	(.L_7 - .L_6)
.L_6:
        /*0004*/ 	.word	0x00000082


	//----- nvinfo : EIATTR_KPARAM_INFO
	.align		4
.L_7:
        /*0008*/ 	.byte	0x04, 0x17
        /*000a*/ 	.short	(.L_9 - .L_8)
.L_8:
        /*000c*/ 	.word	0x00000000
        /*0010*/ 	.short	0x0003
        /*0012*/ 	.short	0x0018
        /*0014*/ 	.byte	0x00, 0xf0, 0x11, 0x00


	//----- nvinfo : EIATTR_KPARAM_INFO
	.align		4
.L_9:
        /*0018*/ 	.byte	0x04, 0x17
        /*001a*/ 	.short	(.L_11 - .L_10)
.L_10:
        /*001c*/ 	.word	0x00000000
        /*0020*/ 	.short	0x0002
        /*0022*/ 	.short	0x0010
        /*0024*/ 	.byte	0x00, 0xf5, 0x21, 0x00


	//----- nvinfo : EIATTR_KPARAM_INFO
	.align		4
.L_11:
        /*0028*/ 	.byte	0x04, 0x17
        /*002a*/ 	.short	(.L_13 - .L_12)
.L_12:
        /*002c*/ 	.word	0x00000000
        /*0030*/ 	.short	0x0001
        /*0032*/ 	.short	0x0008
        /*0034*/ 	.byte	0x00, 0xf5, 0x21, 0x00


	//----- nvinfo : EIATTR_KPARAM_INFO
	.align		4
.L_13:
        /*0038*/ 	.byte	0x04, 0x17
        /*003a*/ 	.short	(.L_15 - .L_14)
.L_14:
        /*003c*/ 	.word	0x00000000
        /*0040*/ 	.short	0x0000
        /*0042*/ 	.short	0x0000
        /*0044*/ 	.byte	0x00, 0xf5, 0x21, 0x00


	//----- nvinfo : EIATTR_SPARSE_MMA_MASK
	.align		4
.L_15:
        /*0048*/ 	.byte	0x03, 0x50
        /*004a*/ 	.short	0x0000


	//----- nvinfo : EIATTR_MAXREG_COUNT
	.align		4
        /*004c*/ 	.byte	0x03, 0x1b
        /*004e*/ 	.short	0x00ff


	//----- nvinfo : EIATTR_NUM_BARRIERS
	.align		4
        /*0050*/ 	.byte	0x02, 0x4c
        /*0052*/ 	.byte	0x01
	.zero		1


	//----- nvinfo : EIATTR_MERCURY_ISA_VERSION
	.align		4
        /*0054*/ 	.byte	0x03, 0x5f
        /*0056*/ 	.short	0x0101


	//----- nvinfo : EIATTR_VRC_CTA_INIT_COUNT
	.align		4
        /*0058*/ 	.byte	0x02, 0x4a
	.zero		1
	.zero		1


	//----- nvinfo : EIATTR_EXIT_INSTR_OFFSETS
	.align		4
        /*005c*/ 	.byte	0x04, 0x1c
        /*005e*/ 	.short	(.L_17 - .L_16)


	//   ....[0]....
.L_16:
        /*0060*/ 	.word	0x00000c10


	//   ....[1]....
        /*0064*/ 	.word	0x00001280


	//----- nvinfo : EIATTR_CRS_STACK_SIZE
	.align		4
.L_17:
        /*0068*/ 	.byte	0x04, 0x1e
        /*006a*/ 	.short	(.L_19 - .L_18)
.L_18:
        /*006c*/ 	.word	0x00000000


	//----- nvinfo : EIATTR_CBANK_PARAM_SIZE
	.align		4
.L_19:
        /*0070*/ 	.byte	0x03, 0x19
        /*0072*/ 	.short	0x001c


	//----- nvinfo : EIATTR_PARAM_CBANK
	.align		4
        /*0074*/ 	.byte	0x04, 0x0a
        /*0076*/ 	.short	(.L_21 - .L_20)
	.align		4
.L_20:
        /*0078*/ 	.word	index@(.nv.constant0._Z6matvecPdS_S_i)
        /*007c*/ 	.short	0x0380
        /*007e*/ 	.short	0x001c


	//----- nvinfo : EIATTR_SW_WAR
	.align		4
.L_21:
        /*0080*/ 	.byte	0x04, 0x36
        /*0082*/ 	.short	(.L_23 - .L_22)
.L_22:
        /*0084*/ 	.word	0x00000008
.L_23:


//--------------------- .nv.callgraph             --------------------------
	.section	.nv.callgraph,"",@"SHT_CUDA_CALLGRAPH"
	.align	4
	.sectionentsize	8
	.align		4
        /*0000*/ 	.word	0x00000000
	.align		4
        /*0004*/ 	.word	0xffffffff
	.align		4
        /*0008*/ 	.word	0x00000000
	.align		4
        /*000c*/ 	.word	0xfffffffe
	.align		4
        /*0010*/ 	.word	0x00000000
	.align		4
        /*0014*/ 	.word	0xfffffffd
	.align		4
        /*0018*/ 	.word	0x00000000
	.align		4
        /*001c*/ 	.word	0xfffffffc


//--------------------- .text._Z6matvecPdS_S_i    --------------------------
	.section	.text._Z6matvecPdS_S_i,"ax",@progbits
	.align	128
        .global         _Z6matvecPdS_S_i
        .type           _Z6matvecPdS_S_i,@function
        .size           _Z6matvecPdS_S_i,(.L_x_13 - _Z6matvecPdS_S_i)
        .other          _Z6matvecPdS_S_i,@"STO_CUDA_ENTRY STV_DEFAULT"
_Z6matvecPdS_S_i:
.text._Z6matvecPdS_S_i:
[----:B------:R-:W-:Y:S01]  /*0000*/  LDC R1, c[0x0][0x37c] ;  /* 0x0000df00ff017b82 */ /* 0x000fe20000000800 */
[----:B------:R-:W0:Y:S07]  /*0010*/  S2R R10, SR_TID.X ;  /* 0x00000000000a7919 */ /* 0x000e2e0000002100 */
[----:B------:R-:W1:Y:S01]  /*0020*/  S2UR UR4, SR_CTAID.X ;  /* 0x00000000000479c3 */ /* 0x000e620000002500 */
[----:B------:R-:W2:Y:S01]  /*0030*/  LDCU UR10, c[0x0][0x398] ;  /* 0x00007300ff0a77ac */ /* 0x000ea20008000800 */
[----:B------:R-:W-:Y:S01]  /*0040*/  BSSY.RECONVERGENT B0, `(.L_x_0) ;  /* 0x00000bb000007945 */ /* 0x000fe20003800200 */
[----:B------:R-:W3:Y:S01]  /*0050*/  S2R R0, SR_CgaCtaId ;  /* 0x0000000000007919 */ /* 0x000ee20000008800 */
[----:B------:R-:W4:Y:S04]  /*0060*/  LDCU.64 UR8, c[0x0][0x358] ;  /* 0x00006b00ff0877ac */ /* 0x000f280008000a00 */
[----:B------:R-:W1:Y:S01]  /*0070*/  LDC R3, c[0x0][0x360] ;  /* 0x0000d800ff037b82 */ /* 0x000e620000000800 */
[----:B0-----:R-:W-:Y:S01]  /*0080*/  SHF.L.U32 R4, R10, 0x7, RZ ;  /* 0x000000070a047819 */ /* 0x001fe200000006ff */
[----:B-1----:R-:W-:Y:S01]  /*0090*/  IMAD R2, R3, UR4, R10 ;  /* 0x0000000403027c24 */ /* 0x002fe2000f8e020a */
[----:B------:R-:W-:-:S04]  /*00a0*/  MOV R3, 0x400 ;  /* 0x0000040000037802 */ /* 0x000fc80000000f00 */
[----:B--2---:R-:W-:Y:S02]  /*00b0*/  ISETP.GE.AND P0, PT, R2, UR10, PT ;  /* 0x0000000a02007c0c */ /* 0x004fe4000bf06270 */
[----:B---3--:R-:W-:-:S04]  /*00c0*/  LEA R5, R0, R3, 0x18 ;  /* 0x0000000300057211 */ /* 0x008fc800078ec0ff */
[----:B------:R-:W-:-:S07]  /*00d0*/  IADD3 R6, PT, PT, R4, R5, RZ ;  /* 0x0000000504067210 */ /* 0x000fce0007ffe0ff */
[----:B----4-:R-:W-:Y:S05]  /*00e0*/  @P0 BRA `(.L_x_1) ;  /* 0x0000000800c00947 */ /* 0x010fea0003800000 */
[----:B------:R-:W0:Y:S02]  /*00f0*/  LDC.64 R8, c[0x0][0x388] ;  /* 0x0000e200ff087b82 */ /* 0x000e240000000a00 */
[----:B0-----:R-:W-:-:S06]  /*0100*/  IMAD.WIDE R8, R2, 0x8, R8 ;  /* 0x0000000802087825 */ /* 0x001fcc00078e0208 */
[----:B------:R-:W2:Y:S01]  /*0110*/  LDG.E.64 R8, desc[UR8][R8.64] ;  /* 0x0000000808087981 */ /* 0x000ea2000c1e1b00 */
[----:B------:R-:W-:Y:S01]  /*0120*/  VIADD R7, R3, 0x800 ;  /* 0x0000080003077836 */ /* 0x000fe20000000000 */
[----:B------:R-:W-:-:S04]  /*0130*/  UISETP.GE.AND UP0, UPT, UR10, 0x1, UPT ;  /* 0x000000010a00788c */ /* 0x000fc8000bf06270 */
[----:B------:R-:W-:-:S04]  /*0140*/  LEA R7, R0, R7, 0x18 ;  /* 0x0000000700077211 */ /* 0x000fc800078ec0ff */
[----:B------:R-:W-:-:S05]  /*0150*/  LEA R7, R10, R7, 0x3 ;  /* 0x000000070a077211 */ /* 0x000fca00078e18ff */
[----:B--2---:R0:W-:Y:S01]  /*0160*/  STS.64 [R7], R8 ;  /* 0x0000000807007388 */ /* 0x0041e20000000a00 */
[----:B------:R-:W-:Y:S05]  /*0170*/  BRA.U !UP0, `(.L_x_1) ;  /* 0x00000009089c7547 */ /* 0x000fea000b800000 */
[----:B0-----:R-:W0:Y:S01]  /*0180*/  S2R R7, SR_TID.Y ;  /* 0x0000000000077919 */ /* 0x001e220000002200 */
[----:B------:R-:W-:Y:S02]  /*0190*/  UISETP.GE.U32.AND UP0, UPT, UR10, 0xf1, UPT ;  /* 0x000000f10a00788c */ /* 0x000fe4000bf06070 */
[----:B------:R-:W-:-:S04]  /*01a0*/  UIADD3 UR4, UPT, UPT, UR10, -0x1, URZ ;  /* 0xffffffff0a047890 */ /* 0x000fc8000fffe0ff */
[----:B------:R-:W-:-:S03]  /*01b0*/  ULEA.HI UR5, UR4, 0x1, URZ, 0x1c ;  /* 0x0000000104057891 */ /* 0x000fc6000f8fe0ff */
[----:B------:R-:W-:Y:S01]  /*01c0*/  UMOV UR4, URZ ;  /* 0x000000ff00047c82 */ /* 0x000fe20008000000 */
[----:B------:R-:W-:Y:S01]  /*01d0*/  ULOP3.LUT UR7, UR5, 0xf, URZ, 0xc0, !UPT ;  /* 0x0000000f05077892 */ /* 0x000fe2000f8ec0ff */
[----:B0-----:R-:W-:Y:S01]  /*01e0*/  IMAD R24, R2, UR10, R7 ;  /* 0x0000000a02187c24 */ /* 0x001fe2000f8e0207 */
[----:B------:R-:W-:Y:S10]  /*01f0*/  BRA.U !UP0, `(.L_x_2) ;  /* 0x0000000508347547 */ /* 0x000ff4000b800000 */
[----:B------:R-:W-:Y:S01]  /*0200*/  LEA R8, R7, R4, 0x3 ;  /* 0x0000000407087211 */ /* 0x000fe200078e18ff */
[----:B------:R-:W-:Y:S01]  /*0210*/  ULOP3.LUT UR4, UR5, 0x1ffffff0, URZ, 0xc0, !UPT ;  /* 0x1ffffff005047892 */ /* 0x000fe2000f8ec0ff */
[----:B------:R-:W-:Y:S01]  /*0220*/  IMAD.MOV.U32 R27, RZ, RZ, R24 ;  /* 0x000000ffff1b7224 */ /* 0x000fe200078e0018 */
[----:B------:R-:W-:Y:S01]  /*0230*/  UMOV UR6, 0x80 ;  /* 0x0000008000067882 */ /* 0x000fe20000000000 */
[----:B------:R-:W-:Y:S01]  /*0240*/  IADD3 R25, PT, PT, R8, 0x400, R5 ;  /* 0x0000040008197810 */ /* 0x000fe20007ffe005 */
[----:B------:R-:W-:-:S12]  /*0250*/  UIADD3 UR4, UPT, UPT, -UR4, URZ, URZ ;  /* 0x000000ff04047290 */ /* 0x000fd8000fffe1ff */
.L_x_3:
[----:B------:R-:W0:Y:S01]  /*0260*/  LDC.64 R8, c[0x0][0x380] ;  /* 0x0000e000ff087b82 */ /* 0x000e220000000a00 */
[C---:B------:R-:W-:Y:S01]  /*0270*/  IADD3 R15, PT, PT, R27.reuse, 0x10, RZ ;  /* 0x000000101b0f7810 */ /* 0x040fe20007ffe0ff */
[C-C-:B0-----:R-:W-:Y:S01]  /*0280*/  IMAD.WIDE.U32 R12, R27.reuse, 0x8, R8.reuse ;  /* 0x000000081b0c7825 */ /* 0x141fe200078e0008 */
[C---:B------:R-:W-:Y:S02]  /*0290*/  IADD3 R17, PT, PT, R27.reuse, 0x40, RZ ;  /* 0x000000401b117810 */ /* 0x040fe40007ffe0ff */
[----:B------:R-:W-:Y:S01]  /*02a0*/  IADD3 R10, PT, PT, R27, 0x50, RZ ;  /* 0x000000501b0a7810 */ /* 0x000fe20007ffe0ff */
[--C-:B------:R-:W-:Y:S02]  /*02b0*/  IMAD.WIDE.U32 R14, R15, 0x8, R8.reuse ;  /* 0x000000080f0e7825 */ /* 0x100fe400078e0008 */
[----:B------:R-:W2:Y:S01]  /*02c0*/  LDG.E.64 R12, desc[UR8][R12.64] ;  /* 0x000000080c0c7981 */ /* 0x000ea2000c1e1b00 */
[C---:B------:R-:W-:Y:S01]  /*02d0*/  IADD3 R11, PT, PT, R27.reuse, 0x70, RZ ;  /* 0x000000701b0b7810 */ /* 0x040fe20007ffe0ff */
[C---:B------:R-:W-:Y:S01]  /*02e0*/  VIADD R22, R27.reuse, 0x60 ;  /* 0x000000601b167836 */ /* 0x040fe20000000000 */
[----:B------:R-:W-:Y:S01]  /*02f0*/  IADD3 R21, PT, PT, R27, 0x20, RZ ;  /* 0x000000201b157810 */ /* 0x000fe20007ffe0ff */
[----:B------:R0:W3:Y:S01]  /*0300*/  LDG.E.64 R28, desc[UR8][R14.64] ;  /* 0x000000080e1c7981 */ /* 0x0000e2000c1e1b00 */
[----:B------:R-:W-:Y:S01]  /*0310*/  IMAD.WIDE.U32 R16, R17, 0x8, R8 ;  /* 0x0000000811107825 */ /* 0x000fe200078e0008 */
[----:B------:R-:W-:-:S03]  /*0320*/  IADD3 R23, PT, PT, R27, 0x80, RZ ;  /* 0x000000801b177810 */ /* 0x000fc60007ffe0ff */
[----:B------:R-:W-:Y:S02]  /*0330*/  VIADD R19, R27, 0x30 ;  /* 0x000000301b137836 */ /* 0x000fe40000000000 */
[--C-:B------:R-:W-:Y:S01]  /*0340*/  IMAD.WIDE.U32 R20, R21, 0x8, R8.reuse ;  /* 0x0000000815147825 */ /* 0x100fe200078e0008 */
[----:B------:R-:W4:Y:S03]  /*0350*/  LDG.E.64 R16, desc[UR8][R16.64] ;  /* 0x0000000810107981 */ /* 0x000f26000c1e1b00 */
[--C-:B0-----:R-:W-:Y:S02]  /*0360*/  IMAD.WIDE.U32 R14, R10, 0x8, R8.reuse ;  /* 0x000000080a0e7825 */ /* 0x101fe400078e0008 */
[----:B------:R-:W5:Y:S02]  /*0370*/  LDG.E.64 R20, desc[UR8][R20.64] ;  /* 0x0000000814147981 */ /* 0x000f64000c1e1b00 */
[----:B------:R-:W-:-:S02]  /*0380*/  IMAD.WIDE.U32 R10, R11, 0x8, R8 ;  /* 0x000000080b0a7825 */ /* 0x000fc400078e0008 */
[----:B------:R-:W5:Y:S02]  /*0390*/  LDG.E.64 R14, desc[UR8][R14.64] ;  /* 0x000000080e0e7981 */ /* 0x000f64000c1e1b00 */
[----:B------:R-:W-:Y:S02]  /*03a0*/  IMAD.WIDE.U32 R18, R19, 0x8, R8 ;  /* 0x0000000813127825 */ /* 0x000fe400078e0008 */
[----:B------:R-:W5:Y:S04]  /*03b0*/  LDG.E.64 R10, desc[UR8][R10.64] ;  /* 0x000000080a0a7981 */ /* 0x000f68000c1e1b00 */
[----:B------:R-:W5:Y:S04]  /*03c0*/  LDG.E.64 R18, desc[UR8][R18.64] ;  /* 0x0000000812127981 */ /* 0x000f68000c1e1b00 */
[----:B--2---:R0:W-:Y:S01]  /*03d0*/  STS.64 [R25+-0x400], R12 ;  /* 0xfffc000c19007388 */ /* 0x0041e20000000a00 */
[----:B------:R-:W-:-:S03]  /*03e0*/  VIADD R26, R27, 0x90 ;  /* 0x000000901b1a7836 */ /* 0x000fc60000000000 */
[----:B---3--:R1:W-:Y:S01]  /*03f0*/  STS.64 [R25+-0x380], R28 ;  /* 0xfffc801c19007388 */ /* 0x0083e20000000a00 */
[----:B0-----:R-:W-:-:S06]  /*0400*/  IMAD.WIDE.U32 R12, R22, 0x8, R8 ;  /* 0x00000008160c7825 */ /* 0x001fcc00078e0008 */
[----:B------:R-:W2:Y:S01]  /*0410*/  LDG.E.64 R12, desc[UR8][R12.64] ;  /* 0x000000080c0c7981 */ /* 0x000ea2000c1e1b00 */
[----:B-1----:R-:W-:-:S03]  /*0420*/  IADD3 R28, PT, PT, R27, 0xa0, RZ ;  /* 0x000000a01b1c7810 */ /* 0x002fc60007ffe0ff */
[----:B----4-:R0:W-:Y:S01]  /*0430*/  STS.64 [R25+-0x200], R16 ;  /* 0xfffe001019007388 */ /* 0x0101e20000000a00 */
[----:B------:R-:W-:-:S03]  /*0440*/  VIADD R29, R27, 0xf0 ;  /* 0x000000f01b1d7836 */ /* 0x000fc60000000000 */
[----:B-----5:R1:W-:Y:S04]  /*0450*/  STS.64 [R25+-0x180], R14 ;  /* 0xfffe800e19007388 */ /* 0x0203e80000000a00 */
[----:B------:R3:W-:Y:S01]  /*0460*/  STS.64 [R25+-0x80], R10 ;  /* 0xffff800a19007388 */ /* 0x0007e20000000a00 */
[C---:B0-----:R-:W-:Y:S02]  /*0470*/  IADD3 R17, PT, PT, R27.reuse, 0xb0, RZ ;  /* 0x000000b01b117810 */ /* 0x041fe40007ffe0ff */
[C---:B-1----:R-:W-:Y:S01]  /*0480*/  IADD3 R15, PT, PT, R27.reuse, 0xe0, RZ ;  /* 0x000000e01b0f7810 */ /* 0x042fe20007ffe0ff */
[----:B------:R0:W-:Y:S01]  /*0490*/  STS.64 [R25+-0x300], R20 ;  /* 0xfffd001419007388 */ /* 0x0001e20000000a00 */
[----:B---3--:R-:W-:-:S03]  /*04a0*/  VIADD R11, R27, 0xc0 ;  /* 0x000000c01b0b7836 */ /* 0x008fc60000000000 */
[----:B------:R1:W-:Y:S01]  /*04b0*/  STS.64 [R25+-0x280], R18 ;  /* 0xfffd801219007388 */ /* 0x0003e20000000a00 */
[----:B------:R-:W-:-:S04]  /*04c0*/  IMAD.WIDE.U32 R22, R23, 0x8, R8 ;  /* 0x0000000817167825 */ /* 0x000fc800078e0008 */
[--C-:B------:R-:W-:Y:S02]  /*04d0*/  IMAD.WIDE.U32 R16, R17, 0x8, R8.reuse ;  /* 0x0000000811107825 */ /* 0x100fe400078e0008 */
[----:B------:R-:W3:Y:S02]  /*04e0*/  LDG.E.64 R22, desc[UR8][R22.64] ;  /* 0x0000000816167981 */ /* 0x000ee4000c1e1b00 */
[--C-:B0-----:R-:W-:Y:S02]  /*04f0*/  IMAD.WIDE.U32 R20, R26, 0x8, R8.reuse ;  /* 0x000000081a147825 */ /* 0x101fe400078e0008 */
[----:B------:R-:W4:Y:S02]  /*0500*/  LDG.E.64 R16, desc[UR8][R16.64] ;  /* 0x0000000810107981 */ /* 0x000f24000c1e1b00 */
[--C-:B-1----:R-:W-:Y:S02]  /*0510*/  IMAD.WIDE.U32 R18, R28, 0x8, R8.reuse ;  /* 0x000000081c127825 */ /* 0x102fe400078e0008 */
[----:B------:R-:W5:Y:S02]  /*0520*/  LDG.E.64 R20, desc[UR8][R20.64] ;  /* 0x0000000814147981 */ /* 0x000f64000c1e1b00 */
[----:B------:R-:W-:-:S02]  /*0530*/  IMAD.WIDE.U32 R10, R11, 0x8, R8 ;  /* 0x000000080b0a7825 */ /* 0x000fc400078e0008 */
[----:B------:R-:W5:Y:S02]  /*0540*/  LDG.E.64 R18, desc[UR8][R18.64] ;  /* 0x0000000812127981 */ /* 0x000f64000c1e1b00 */
[----:B------:R-:W-:Y:S02]  /*0550*/  IMAD.WIDE.U32 R14, R15, 0x8, R8 ;  /* 0x000000080f0e7825 */ /* 0x000fe400078e0008 */
[----:B------:R-:W5:Y:S04]  /*0560*/  LDG.E.64 R10, desc[UR8][R10.64] ;  /* 0x000000080a0a7981 */ /* 0x000f68000c1e1b00 */
[----:B------:R-:W5:Y:S04]  /*0570*/  LDG.E.64 R14, desc[UR8][R14.64] ;  /* 0x000000080e0e7981 */ /* 0x000f68000c1e1b00 */
[----:B--2---:R0:W-:Y:S02]  /*0580*/  STS.64 [R25+-0x100], R12 ;  /* 0xffff000c19007388 */ /* 0x0041e40000000a00 */
[----:B0-----:R-:W-:-:S05]  /*0590*/  IADD3 R13, PT, PT, R27, 0xd0, RZ ;  /* 0x000000d01b0d7810 */ /* 0x001fca0007ffe0ff */
[----:B------:R-:W-:-:S04]  /*05a0*/  IMAD.WIDE.U32 R12, R13, 0x8, R8 ;  /* 0x000000080d0c7825 */ /* 0x000fc800078e0008 */
[----:B------:R-:W-:Y:S02]  /*05b0*/  IMAD.WIDE.U32 R8, R29, 0x8, R8 ;  /* 0x000000081d087825 */ /* 0x000fe400078e0008 */
[----:B------:R-:W2:Y:S04]  /*05c0*/  LDG.E.64 R12, desc[UR8][R12.64] ;  /* 0x000000080c0c7981 */ /* 0x000ea8000c1e1b00 */
[----:B------:R-:W2:Y:S01]  /*05d0*/  LDG.E.64 R8, desc[UR8][R8.64] ;  /* 0x0000000808087981 */ /* 0x000ea2000c1e1b00 */
[----:B------:R-:W-:-:S04]  /*05e0*/  UIADD3 UR4, UPT, UPT, UR4, 0x10, URZ ;  /* 0x0000001004047890 */ /* 0x000fc8000fffe0ff */
[----:B------:R-:W-:Y:S01]  /*05f0*/  UISETP.NE.AND UP0, UPT, UR4, URZ, UPT ;  /* 0x000000ff0400728c */ /* 0x000fe2000bf05270 */
[----:B---3--:R-:W-:Y:S01]  /*0600*/  STS.64 [R25], R22 ;  /* 0x0000001619007388 */ /* 0x008fe20000000a00 */
[----:B------:R-:W-:-:S03]  /*0610*/  IADD3 R27, PT, PT, R27, 0x100, RZ ;  /* 0x000001001b1b7810 */ /* 0x000fc60007ffe0ff */
[----:B----4-:R-:W-:Y:S04]  /*0620*/  STS.64 [R25+0x180], R16 ;  /* 0x0001801019007388 */ /* 0x010fe80000000a00 */
[----:B-----5:R-:W-:Y:S04]  /*0630*/  STS.64 [R25+0x80], R20 ;  /* 0x0000801419007388 */ /* 0x020fe80000000a00 */
[----:B------:R-:W-:Y:S04]  /*0640*/  STS.64 [R25+0x100], R18 ;  /* 0x0001001219007388 */ /* 0x000fe80000000a00 */
[----:B------:R-:W-:Y:S04]  /*0650*/  STS.64 [R25+0x200], R10 ;  /* 0x0002000a19007388 */ /* 0x000fe80000000a00 */
[----:B------:R-:W-:Y:S01]  /*0660*/  STS.64 [R25+0x300], R14 ;  /* 0x0003000e19007388 */ /* 0x000fe20000000a00 */
[----:B------:R-:W-:-:S03]  /*0670*/  UIADD3 UR6, UPT, UPT, UR6, 0x100, URZ ;  /* 0x0000010006067890 */ /* 0x000fc6000fffe0ff */
[----:B--2---:R-:W-:Y:S04]  /*0680*/  STS.64 [R25+0x280], R12 ;  /* 0x0002800c19007388 */ /* 0x004fe80000000a00 */
[----:B------:R0:W-:Y:S02]  /*0690*/  STS.64 [R25+0x380], R8 ;  /* 0x0003800819007388 */ /* 0x0001e40000000a00 */
[----:B0-----:R-:W-:Y:S01]  /*06a0*/  IADD3 R25, PT, PT, R25, 0x800, RZ ;  /* 0x0000080019197810 */ /* 0x001fe20007ffe0ff */
[----:B------:R-:W-:Y:S06]  /*06b0*/  BRA.U UP0, `(.L_x_3) ;  /* 0xfffffff900e87547 */ /* 0x000fec000b83ffff */
[----:B------:R-:W-:-:S12]  /*06c0*/  UIADD3 UR4, UPT, UPT, UR6, -0x80, URZ ;  /* 0xffffff8006047890 */ /* 0x000fd8000fffe0ff */
.L_x_2:
[----:B------:R-:W-:-:S09]  /*06d0*/  UISETP.NE.AND UP0, UPT, UR7, URZ, UPT ;  /* 0x000000ff0700728c */ /* 0x000fd2000bf05270 */
[----:B------:R-:W-:Y:S05]  /*06e0*/  BRA.U !UP0, `(.L_x_1) ;  /* 0x0000000508407547 */ /* 0x000fea000b800000 */
[----:B------:R-:W-:Y:S02]  /*06f0*/  UISETP.GE.U32.AND UP0, UPT, UR7, 0x8, UPT ;  /* 0x000000080700788c */ /* 0x000fe4000bf06070 */
[----:B------:R-:W-:-:S04]  /*0700*/  ULOP3.LUT UR6, UR5, 0x7, URZ, 0xc0, !UPT ;  /* 0x0000000705067892 */ /* 0x000fc8000f8ec0ff */
[----:B------:R-:W-:-:S03]  /*0710*/  UISETP.NE.AND UP1, UPT, UR6, URZ, UPT ;  /* 0x000000ff0600728c */ /* 0x000fc6000bf25270 */
[----:B------:R-:W-:Y:S08]  /*0720*/  BRA.U !UP0, `(.L_x_4) ;  /* 0x0000000108907547 */ /* 0x000ff0000b800000 */
[----:B------:R-:W0:Y:S01]  /*0730*/  LDC.64 R8, c[0x0][0x380] ;  /* 0x0000e000ff087b82 */ /* 0x000e220000000a00 */
[----:B------:R-:W-:-:S04]  /*0740*/  VIADD R23, R24, UR4 ;  /* 0x0000000418177c36 */ /* 0x000fc80008000000 */
[C---:B------:R-:W-:Y:S01]  /*0750*/  VIADD R13, R23.reuse, 0x30 ;  /* 0x00000030170d7836 */ /* 0x040fe20000000000 */
[C---:B------:R-:W-:Y:S01]  /*0760*/  IADD3 R21, PT, PT, R23.reuse, 0x10, RZ ;  /* 0x0000001017157810 */ /* 0x040fe20007ffe0ff */
[C---:B------:R-:W-:Y:S01]  /*0770*/  VIADD R19, R23.reuse, 0x60 ;  /* 0x0000006017137836 */ /* 0x040fe20000000000 */
[C---:B------:R-:W-:Y:S02]  /*0780*/  IADD3 R11, PT, PT, R23.reuse, 0x20, RZ ;  /* 0x00000020170b7810 */ /* 0x040fe40007ffe0ff */
[C---:B------:R-:W-:Y:S02]  /*0790*/  IADD3 R15, PT, PT, R23.reuse, 0x40, RZ ;  /* 0x00000040170f7810 */ /* 0x040fe40007ffe0ff */
[C---:B------:R-:W-:Y:S02]  /*07a0*/  IADD3 R17, PT, PT, R23.reuse, 0x50, RZ ;  /* 0x0000005017117810 */ /* 0x040fe40007ffe0ff */
[C---:B------:R-:W-:Y:S01]  /*07b0*/  IADD3 R25, PT, PT, R23.reuse, 0x70, RZ ;  /* 0x0000007017197810 */ /* 0x040fe20007ffe0ff */
[----:B0-----:R-:W-:-:S04]  /*07c0*/  IMAD.WIDE.U32 R22, R23, 0x8, R8 ;  /* 0x0000000817167825 */ /* 0x001fc800078e0008 */
[--C-:B------:R-:W-:Y:S02]  /*07d0*/  IMAD.WIDE.U32 R20, R21, 0x8, R8.reuse ;  /* 0x0000000815147825 */ /* 0x100fe400078e0008 */
[----:B------:R-:W2:Y:S02]  /*07e0*/  LDG.E.64 R22, desc[UR8][R22.64] ;  /* 0x0000000816167981 */ /* 0x000ea4000c1e1b00 */
[--C-:B------:R-:W-:Y:S02]  /*07f0*/  IMAD.WIDE.U32 R10, R11, 0x8, R8.reuse ;  /* 0x000000080b0a7825 */ /* 0x100fe400078e0008 */
[----:B------:R-:W3:Y:S02]  /*0800*/  LDG.E.64 R20, desc[UR8][R20.64] ;  /* 0x0000000814147981 */ /* 0x000ee4000c1e1b00 */
[--C-:B------:R-:W-:Y:S02]  /*0810*/  IMAD.WIDE.U32 R12, R13, 0x8, R8.reuse ;  /* 0x000000080d0c7825 */ /* 0x100fe400078e0008 */
[----:B------:R-:W4:Y:S02]  /*0820*/  LDG.E.64 R10, desc[UR8][R10.64] ;  /* 0x000000080a0a7981 */ /* 0x000f24000c1e1b00 */
[----:B------:R-:W-:-:S02]  /*0830*/  IMAD.WIDE.U32 R14, R15, 0x8, R8 ;  /* 0x000000080f0e7825 */ /* 0x000fc400078e0008 */
[----:B------:R-:W5:Y:S02]  /*0840*/  LDG.E.64 R12, desc[UR8][R12.64] ;  /* 0x000000080c0c7981 */ /* 0x000f64000c1e1b00 */
[--C-:B------:R-:W-:Y:S02]  /*0850*/  IMAD.WIDE.U32 R16, R17, 0x8, R8.reuse ;  /* 0x0000000811107825 */ /* 0x100fe400078e0008 */
[----:B------:R-:W5:Y:S02]  /*0860*/  LDG.E.64 R14, desc[UR8][R14.64] ;  /* 0x000000080e0e7981 */ /* 0x000f64000c1e1b00 */
[--C-:B------:R-:W-:Y:S02]  /*0870*/  IMAD.WIDE.U32 R18, R19, 0x8, R8.reuse ;  /* 0x0000000813127825 */ /* 0x100fe400078e0008 */
[----:B------:R-:W5:Y:S02]  /*0880*/  LDG.E.64 R16, desc[UR8][R16.64] ;  /* 0x0000000810107981 */ /* 0x000f64000c1e1b00 */
[----:B------:R-:W-:-:S02]  /*0890*/  IMAD.WIDE.U32 R8, R25, 0x8, R8 ;  /* 0x0000000819087825 */ /* 0x000fc400078e0008 */
[----:B------:R-:W5:Y:S04]  /*08a0*/  LDG.E.64 R18, desc[UR8][R18.64] ;  /* 0x0000000812127981 */ /* 0x000f68000c1e1b00 */
[----:B------:R-:W5:Y:S01]  /*08b0*/  LDG.E.64 R8, desc[UR8][R8.64] ;  /* 0x0000000808087981 */ /* 0x000f62000c1e1b00 */
[----:B------:R-:W-:-:S05]  /*08c0*/  IADD3 R25, PT, PT, R7, UR4, RZ ;  /* 0x0000000407197c10 */ /* 0x000fca000fffe0ff */
[----:B------:R-:W-:Y:S01]  /*08d0*/  IMAD R25, R25, 0x8, R6 ;  /* 0x0000000819197824 */ /* 0x000fe200078e0206 */
[----:B------:R-:W-:-:S04]  /*08e0*/  UIADD3 UR4, UPT, UPT, UR4, 0x80, URZ ;  /* 0x0000008004047890 */ /* 0x000fc8000fffe0ff */
[----:B--2---:R0:W-:Y:S04]  /*08f0*/  STS.64 [R25], R22 ;  /* 0x0000001619007388 */ /* 0x0041e80000000a00 */
[----:B---3--:R0:W-:Y:S04]  /*0900*/  STS.64 [R25+0x80], R20 ;  /* 0x0000801419007388 */ /* 0x0081e80000000a00 */
[----:B----4-:R0:W-:Y:S04]  /*0910*/  STS.64 [R25+0x100], R10 ;  /* 0x0001000a19007388 */ /* 0x0101e80000000a00 */
[----:B-----5:R0:W-:Y:S04]  /*0920*/  STS.64 [R25+0x180], R12 ;  /* 0x0001800c19007388 */ /* 0x0201e80000000a00 */
[----:B------:R0:W-:Y:S04]  /*0930*/  STS.64 [R25+0x200], R14 ;  /* 0x0002000e19007388 */ /* 0x0001e80000000a00 */
[----:B------:R0:W-:Y:S04]  /*0940*/  STS.64 [R25+0x280], R16 ;  /* 0x0002801019007388 */ /* 0x0001e80000000a00 */
[----:B------:R0:W-:Y:S04]  /*0950*/  STS.64 [R25+0x300], R18 ;  /* 0x0003001219007388 */ /* 0x0001e80000000a00 */
[----:B------:R0:W-:Y:S02]  /*0960*/  STS.64 [R25+0x380], R8 ;  /* 0x0003800819007388 */ /* 0x0001e40000000a00 */
.L_x_4:
[----:B------:R-:W-:Y:S05]  /*0970*/  BRA.U !UP1, `(.L_x_1) ;  /* 0x00000001099c7547 */ /* 0x000fea000b800000 */
[----:B------:R-:W-:Y:S02]  /*0980*/  UISETP.GE.U32.AND UP0, UPT, UR6, 0x4, UPT ;  /* 0x000000040600788c */ /* 0x000fe4000bf06070 */
[----:B------:R-:W-:-:S04]  /*0990*/  ULOP3.LUT UR5, UR5, 0x3, URZ, 0xc0, !UPT ;  /* 0x0000000305057892 */ /* 0x000fc8000f8ec0ff */
[----:B------:R-:W-:-:S03]  /*09a0*/  UISETP.NE.AND UP1, UPT, UR5, URZ, UPT ;  /* 0x000000ff0500728c */ /* 0x000fc6000bf25270 */
[----:B------:R-:W-:Y:S08]  /*09b0*/  BRA.U !UP0, `(.L_x_5) ;  /* 0x0000000108507547 */ /* 0x000ff0000b800000 */
[----:B0-----:R-:W0:Y:S01]  /*09c0*/  LDC.64 R8, c[0x0][0x380] ;  /* 0x0000e000ff087b82 */ /* 0x001e220000000a00 */
[----:B------:R-:W-:-:S04]  /*09d0*/  IADD3 R13, PT, PT, R24, UR4, RZ ;  /* 0x00000004180d7c10 */ /* 0x000fc8000fffe0ff */
[C---:B------:R-:W-:Y:S01]  /*09e0*/  IADD3 R11, PT, PT, R13.reuse, 0x10, RZ ;  /* 0x000000100d0b7810 */ /* 0x040fe20007ffe0ff */
[C---:B------:R-:W-:Y:S01]  /*09f0*/  VIADD R15, R13.reuse, 0x20 ;  /* 0x000000200d0f7836 */ /* 0x040fe20000000000 */
[----:B------:R-:W-:-:S03]  /*0a00*/  IADD3 R17, PT, PT, R13, 0x30, RZ ;  /* 0x000000300d117810 */ /* 0x000fc60007ffe0ff */
[----:B0-----:R-:W-:-:S04]  /*0a10*/  IMAD.WIDE.U32 R10, R11, 0x8, R8 ;  /* 0x000000080b0a7825 */ /* 0x001fc800078e0008 */
[--C-:B------:R-:W-:Y:S02]  /*0a20*/  IMAD.WIDE.U32 R14, R15, 0x8, R8.reuse ;  /* 0x000000080f0e7825 */ /* 0x100fe400078e0008 */
[----:B------:R-:W2:Y:S02]  /*0a30*/  LDG.E.64 R10, desc[UR8][R10.64] ;  /* 0x000000080a0a7981 */ /* 0x000ea4000c1e1b00 */
[--C-:B------:R-:W-:Y:S02]  /*0a40*/  IMAD.WIDE.U32 R16, R17, 0x8, R8.reuse ;  /* 0x0000000811107825 */ /* 0x100fe400078e0008 */
[----:B------:R-:W3:Y:S02]  /*0a50*/  LDG.E.64 R14, desc[UR8][R14.64] ;  /* 0x000000080e0e7981 */ /* 0x000ee4000c1e1b00 */
[----:B------:R-:W-:Y:S02]  /*0a60*/  IMAD.WIDE.U32 R12, R13, 0x8, R8 ;  /* 0x000000080d0c7825 */ /* 0x000fe400078e0008 */
[----:B------:R-:W4:Y:S04]  /*0a70*/  LDG.E.64 R16, desc[UR8][R16.64] ;  /* 0x0000000810107981 */ /* 0x000f28000c1e1b00 */
[----:B------:R-:W5:Y:S01]  /*0a80*/  LDG.E.64 R8, desc[UR8][R12.64] ;  /* 0x000000080c087981 */ /* 0x000f62000c1e1b00 */
[----:B------:R-:W-:-:S05]  /*0a90*/  IADD3 R19, PT, PT, R7, UR4, RZ ;  /* 0x0000000407137c10 */ /* 0x000fca000fffe0ff */
[----:B------:R-:W-:Y:S01]  /*0aa0*/  IMAD R19, R19, 0x8, R6 ;  /* 0x0000000813137824 */ /* 0x000fe200078e0206 */
[----:B------:R-:W-:-:S04]  /*0ab0*/  UIADD3 UR4, UPT, UPT, UR4, 0x40, URZ ;  /* 0x0000004004047890 */ /* 0x000fc8000fffe0ff */
[----:B--2---:R1:W-:Y:S04]  /*0ac0*/  STS.64 [R19+0x80], R10 ;  /* 0x0000800a13007388 */ /* 0x0043e80000000a00 */
[----:B---3--:R1:W-:Y:S04]  /*0ad0*/  STS.64 [R19+0x100], R14 ;  /* 0x0001000e13007388 */ /* 0x0083e80000000a00 */
[----:B----4-:R1:W-:Y:S04]  /*0ae0*/  STS.64 [R19+0x180], R16 ;  /* 0x0001801013007388 */ /* 0x0103e80000000a00 */
[----:B-----5:R1:W-:Y:S02]  /*0af0*/  STS.64 [R19], R8 ;  /* 0x0000000813007388 */ /* 0x0203e40000000a00 */
.L_x_5:
[----:B------:R-:W-:Y:S05]  /*0b00*/  BRA.U !UP1, `(.L_x_1) ;  /* 0x0000000109387547 */ /* 0x000fea000b800000 */
[----:B01----:R-:W0:Y:S01]  /*0b10*/  LDC.64 R10, c[0x0][0x380] ;  /* 0x0000e000ff0a7b82 */ /* 0x003e220000000a00 */
[----:B------:R-:W-:Y:S01]  /*0b20*/  IADD3 R7, PT, PT, R7, UR4, RZ ;  /* 0x0000000407077c10 */ /* 0x000fe2000fffe0ff */
[----:B------:R-:W-:-:S03]  /*0b30*/  UIADD3 UR5, UPT, UPT, -UR5, URZ, URZ ;  /* 0x000000ff05057290 */ /* 0x000fc6000fffe1ff */
[----:B------:R-:W-:Y:S01]  /*0b40*/  LEA R8, R7, R4, 0x3 ;  /* 0x0000000407087211 */ /* 0x000fe200078e18ff */
[----:B------:R-:W-:-:S04]  /*0b50*/  IMAD R13, R2, UR10, R7 ;  /* 0x0000000a020d7c24 */ /* 0x000fc8000f8e0207 */
[----:B------:R-:W-:-:S07]  /*0b60*/  IMAD.IADD R7, R5, 0x1, R8 ;  /* 0x0000000105077824 */ /* 0x000fce00078e0208 */
.L_x_6:
[----:B0-----:R-:W-:-:S06]  /*0b70*/  IMAD.WIDE.U32 R8, R13, 0x8, R10 ;  /* 0x000000080d087825 */ /* 0x001fcc00078e000a */
[----:B------:R-:W2:Y:S01]  /*0b80*/  LDG.E.64 R8, desc[UR8][R8.64] ;  /* 0x0000000808087981 */ /* 0x000ea2000c1e1b00 */
[----:B------:R-:W-:Y:S01]  /*0b90*/  UIADD3 UR5, UPT, UPT, UR5, 0x1, URZ ;  /* 0x0000000105057890 */ /* 0x000fe2000fffe0ff */
[----:B------:R-:W-:-:S03]  /*0ba0*/  IADD3 R13, PT, PT, R13, 0x10, RZ ;  /* 0x000000100d0d7810 */ /* 0x000fc60007ffe0ff */
[----:B------:R-:W-:Y:S01]  /*0bb0*/  UISETP.NE.AND UP0, UPT, UR5, URZ, UPT ;  /* 0x000000ff0500728c */ /* 0x000fe2000bf05270 */
[----:B--2---:R0:W-:Y:S02]  /*0bc0*/  STS.64 [R7], R8 ;  /* 0x0000000807007388 */ /* 0x0041e40000000a00 */
[----:B0-----:R-:W-:-:S06]  /*0bd0*/  IADD3 R7, PT, PT, R7, 0x80, RZ ;  /* 0x0000008007077810 */ /* 0x001fcc0007ffe0ff */
[----:B------:R-:W-:Y:S05]  /*0be0*/  BRA.U UP0, `(.L_x_6) ;  /* 0xfffffffd00e07547 */ /* 0x000fea000b83ffff */
.L_x_1:
[----:B------:R-:W-:Y:S05]  /*0bf0*/  BSYNC.RECONVERGENT B0 ;  /* 0x0000000000007941 */ /* 0x000fea0003800200 */
.L_x_0:
[----:B------:R-:W-:Y:S06]  /*0c00*/  BAR.SYNC.DEFER_BLOCKING 0x0 ;  /* 0x0000000000007b1d */ /* 0x000fec0000010000 */
[----:B------:R-:W-:Y:S05]  /*0c10*/  @P0 EXIT ;  /* 0x000000000000094d */ /* 0x000fea0003800000 */
[----:B------:R-:W-:Y:S01]  /*0c20*/  UISETP.GE.AND UP0, UPT, UR10, 0x1, UPT ;  /* 0x000000010a00788c */ /* 0x000fe2000bf06270 */
[----:B0-----:R-:W-:-:S08]  /*0c30*/  CS2R R12, SRZ ;  /* 0x00000000000c7805 */ /* 0x001fd0000001ff00 */
[----:B------:R-:W-:Y:S05]  /*0c40*/  BRA.U !UP0, `(.L_x_7) ;  /* 0x0000000508807547 */ /* 0x000fea000b800000 */
[----:B------:R-:W0:Y:S01]  /*0c50*/  S2R R7, SR_TID.Y ;  /* 0x0000000000077919 */ /* 0x000e220000002200 */
[----:B------:R-:W-:Y:S01]  /*0c60*/  UISETP.GE.U32.AND UP1, UPT, UR10, 0x71, UPT ;  /* 0x000000710a00788c */ /* 0x000fe2000bf26070 */
[----:B------:R-:W-:Y:S01]  /*0c70*/  CS2R R12, SRZ ;  /* 0x00000000000c7805 */ /* 0x000fe2000001ff00 */
[----:B------:R-:W-:Y:S01]  /*0c80*/  UIADD3 UR7, UPT, UPT, UR10, -0x1, URZ ;  /* 0xffffffff0a077890 */ /* 0x000fe2000fffe0ff */
[----:B------:R-:W-:-:S03]  /*0c90*/  UMOV UR4, URZ ;  /* 0x000000ff00047c82 */ /* 0x000fc60008000000 */
[----:B------:R-:W-:-:S04]  /*0ca0*/  ULEA.HI UR6, UR7, 0x1, URZ, 0x1c ;  /* 0x0000000107067891 */ /* 0x000fc8000f8fe0ff */
[----:B------:R-:W-:-:S04]  /*0cb0*/  ULOP3.LUT UR11, UR6, 0x7, URZ, 0xc0, !UPT ;  /* 0x00000007060b7892 */ /* 0x000fc8000f8ec0ff */
[----:B------:R-:W-:Y:S01]  /*0cc0*/  UISETP.NE.AND UP0, UPT, UR11, URZ, UPT ;  /* 0x000000ff0b00728c */ /* 0x000fe2000bf05270 */
[----:B------:R-:W-:Y:S10]  /*0cd0*/  BRA.U !UP1, `(.L_x_8) ;  /* 0x0000000109a07547 */ /* 0x000ff4000b800000 */
[----:B-1----:R-:W-:Y:S01]  /*0ce0*/  VIADD R9, R3, 0x800 ;  /* 0x0000080003097836 */ /* 0x002fe20000000000 */
[----:B------:R-:W-:Y:S01]  /*0cf0*/  ULOP3.LUT UR4, UR6, 0x1ffffff8, URZ, 0xc0, !UPT ;  /* 0x1ffffff806047892 */ /* 0x000fe2000f8ec0ff */
[C---:B0-----:R-:W-:Y:S02]  /*0d00*/  LEA R4, R7.reuse, R4, 0x3 ;  /* 0x0000000407047211 */ /* 0x041fe400078e18ff */
[----:B------:R-:W-:Y:S02]  /*0d10*/  CS2R R12, SRZ ;  /* 0x00000000000c7805 */ /* 0x000fe4000001ff00 */
[----:B------:R-:W-:Y:S01]  /*0d20*/  LEA R8, R0, R9, 0x18 ;  /* 0x0000000900087211 */ /* 0x000fe200078ec0ff */
[----:B------:R-:W-:Y:S01]  /*0d30*/  UIADD3 UR5, UPT, UPT, -UR4, URZ, URZ ;  /* 0x000000ff04057290 */ /* 0x000fe2000fffe1ff */
[----:B------:R-:W-:Y:S02]  /*0d40*/  IADD3 R24, PT, PT, R4, 0x200, R5 ;  /* 0x0000020004187810 */ /* 0x000fe40007ffe005 */
[----:B------:R-:W-:Y:S01]  /*0d50*/  LEA R25, R7, R8, 0x3 ;  /* 0x0000000807197211 */ /* 0x000fe200078e18ff */
[----:B------:R-:W-:-:S04]  /*0d60*/  UMOV UR4, URZ ;  /* 0x000000ff00047c82 */ /* 0x000fc80008000000 */
[----:B------:R-:W-:-:S07]  /*0d70*/  VIADD R25, R25, 0x200 ;  /* 0x0000020019197836 */ /* 0x000fce0000000000 */
.L_x_9:
[----:B------:R-:W-:Y:S01]  /*0d80*/  LDS.64 R8, [R24+-0x200] ;  /* 0xfffe000018087984 */ /* 0x000fe20000000a00 */
[----:B------:R-:W-:Y:S02]  /*0d90*/  UIADD3 UR5, UPT, UPT, UR5, 0x8, URZ ;  /* 0x0000000805057890 */ /* 0x000fe4000fffe0ff */
[----:B------:R-:W-:Y:S01]  /*0da0*/  UIADD3 UR4, UPT, UPT, UR4, 0x80, URZ ;  /* 0x0000008004047890 */ /* 0x000fe2000fffe0ff */
[----:B------:R-:W0:Y:S01]  /*0db0*/  LDS.64 R4, [R25+-0x200] ;  /* 0xfffe000019047984 */ /* 0x000e220000000a00 */
[----:B------:R-:W-:-:S03]  /*0dc0*/  UISETP.NE.AND UP1, UPT, UR5, URZ, UPT ;  /* 0x000000ff0500728c */ /* 0x000fc6000bf25270 */
[----:B------:R-:W-:Y:S04]  /*0dd0*/  LDS.64 R10, [R24+-0x180] ;  /* 0xfffe8000180a7984 */ /* 0x000fe80000000a00 */
[----:B------:R-:W1:Y:S04]  /*0de0*/  LDS.64 R16, [R25+-0x180] ;  /* 0xfffe800019107984 */ /* 0x000e680000000a00 */
[----:B------:R-:W-:Y:S04]  /*0df0*/  LDS.64 R14, [R24+-0x100] ;  /* 0xffff0000180e7984 */ /* 0x000fe80000000a00 */
[----:B------:R-:W2:Y:S04]  /*0e00*/  LDS.64 R22, [R25+-0x100] ;  /* 0xffff000019167984 */ /* 0x000ea80000000a00 */
[----:B------:R-:W-:Y:S04]  /*0e10*/  LDS.64 R18, [R24+-0x80] ;  /* 0xffff800018127984 */ /* 0x000fe80000000a00 */
[----:B------:R-:W3:Y:S01]  /*0e20*/  LDS.64 R20, [R25+-0x80] ;  /* 0xffff800019147984 */ /* 0x000ee20000000a00 */
[----:B0-----:R-:W-:-:S03]  /*0e30*/  DFMA R12, R8, R4, R12 ;  /* 0x00000004080c722b */ /* 0x001fc6000000000c */
[----:B------:R-:W-:Y:S04]  /*0e40*/  LDS.64 R4, [R24] ;  /* 0x0000000018047984 */ /* 0x000fe80000000a00 */
[----:B------:R-:W0:Y:S01]  /*0e50*/  LDS.64 R8, [R25] ;  /* 0x0000000019087984 */ /* 0x000e220000000a00 */
[----:B-1----:R-:W-:-:S03]  /*0e60*/  DFMA R16, R10, R16, R12 ;  /* 0x000000100a10722b */ /* 0x002fc6000000000c */
[----:B------:R-:W-:Y:S04]  /*0e70*/  LDS.64 R10, [R24+0x80] ;  /* 0x00008000180a7984 */ /* 0x000fe80000000a00 */
[----:B------:R-:W1:Y:S01]  /*0e80*/  LDS.64 R12, [R25+0x80] ;  /* 0x00008000190c7984 */ /* 0x000e620000000a00 */
[----:B--2---:R-:W-:-:S03]  /*0e90*/  DFMA R22, R14, R22, R16 ;  /* 0x000000160e16722b */ /* 0x004fc60000000010 */
[----:B------:R-:W-:Y:S04]  /*0ea0*/  LDS.64 R14, [R24+0x100] ;  /* 0x00010000180e7984 */ /* 0x000fe80000000a00 */
[----:B------:R-:W2:Y:S01]  /*0eb0*/  LDS.64 R16, [R25+0x100] ;  /* 0x0001000019107984 */ /* 0x000ea20000000a00 */
[----:B---3--:R-:W-:-:S03]  /*0ec0*/  DFMA R18, R18, R20, R22 ;  /* 0x000000141212722b */ /* 0x008fc60000000016 */
[----:B------:R3:W-:Y:S04]  /*0ed0*/  LDS.64 R20, [R24+0x180] ;  /* 0x0001800018147984 */ /* 0x0007e80000000a00 */
[----:B------:R4:W5:Y:S01]  /*0ee0*/  LDS.64 R22, [R25+0x180] ;  /* 0x0001800019167984 */ /* 0x0009620000000a00 */
[----:B---3--:R-:W-:Y:S02]  /*0ef0*/  IADD3 R24, PT, PT, R24, 0x400, RZ ;  /* 0x0000040018187810 */ /* 0x008fe40007ffe0ff */
[----:B----4-:R-:W-:Y:S01]  /*0f00*/  IADD3 R25, PT, PT, R25, 0x400, RZ ;  /* 0x0000040019197810 */ /* 0x010fe20007ffe0ff */
[----:B0-----:R-:W-:-:S08]  /*0f10*/  DFMA R4, R4, R8, R18 ;  /* 0x000000080404722b */ /* 0x001fd00000000012 */
[----:B-1----:R-:W-:-:S08]  /*0f20*/  DFMA R4, R10, R12, R4 ;  /* 0x0000000c0a04722b */ /* 0x002fd00000000004 */
[----:B--2---:R-:W-:-:S08]  /*0f30*/  DFMA R4, R14, R16, R4 ;  /* 0x000000100e04722b */ /* 0x004fd00000000004 */
[----:B-----5:R-:W-:Y:S01]  /*0f40*/  DFMA R12, R20, R22, R4 ;  /* 0x00000016140c722b */ /* 0x020fe20000000004 */
[----:B------:R-:W-:Y:S10]  /*0f50*/  BRA.U UP1, `(.L_x_9) ;  /* 0xfffffffd01887547 */ /* 0x000ff4000b83ffff */
.L_x_8:
[----:B------:R-:W-:Y:S05]  /*0f60*/  BRA.U !UP0, `(.L_x_7) ;  /* 0x0000000108b87547 */ /* 0x000fea000b800000 */
[----:B------:R-:W-:Y:S02]  /*0f70*/  UISETP.GE.U32.AND UP1, UPT, UR11, 0x4, UPT ;  /* 0x000000040b00788c */ /* 0x000fe4000bf26070 */
[----:B------:R-:W-:-:S07]  /*0f80*/  ULOP3.LUT UP0, UR5, UR6, 0x3, URZ, 0xc0, !UPT ;  /* 0x0000000306057892 */ /* 0x000fce000f80c0ff */
[----:B------:R-:W-:Y:S05]  /*0f90*/  BRA.U !UP1, `(.L_x_10) ;  /* 0x0000000109487547 */ /* 0x000fea000b800000 */
[----:B-1----:R-:W-:Y:S01]  /*0fa0*/  VIADD R9, R3, 0x800 ;  /* 0x0000080003097836 */ /* 0x002fe20000000000 */
[----:B0-----:R-:W-:Y:S01]  /*0fb0*/  IADD3 R5, PT, PT, R7, UR4, RZ ;  /* 0x0000000407057c10 */ /* 0x001fe2000fffe0ff */
[----:B------:R-:W-:-:S03]  /*0fc0*/  UIADD3 UR4, UPT, UPT, UR4, 0x40, URZ ;  /* 0x0000004004047890 */ /* 0x000fc6000fffe0ff */
[----:B------:R-:W-:Y:S02]  /*0fd0*/  LEA R4, R0, R9, 0x18 ;  /* 0x0000000900047211 */ /* 0x000fe400078ec0ff */
[----:B------:R-:W-:-:S03]  /*0fe0*/  LEA R24, R5, R6, 0x3 ;  /* 0x0000000605187211 */ /* 0x000fc600078e18ff */
[----:B------:R-:W-:Y:S02]  /*0ff0*/  IMAD R25, R5, 0x8, R4 ;  /* 0x0000000805197824 */ /* 0x000fe400078e0204 */
[----:B------:R-:W-:Y:S04]  /*1000*/  LDS.64 R20, [R24] ;  /* 0x0000000018147984 */ /* 0x000fe80000000a00 */
[----:B------:R-:W0:Y:S04]  /*1010*/  LDS.64 R22, [R25] ;  /* 0x0000000019167984 */ /* 0x000e280000000a00 */
[----:B------:R-:W-:Y:S04]  /*1020*/  LDS.64 R16, [R24+0x80] ;  /* 0x0000800018107984 */ /* 0x000fe80000000a00 */
[----:B------:R-:W1:Y:S04]  /*1030*/  LDS.64 R18, [R25+0x80] ;  /* 0x0000800019127984 */ /* 0x000e680000000a00 */
[----:B------:R-:W-:Y:S04]  /*1040*/  LDS.64 R10, [R24+0x100] ;  /* 0x00010000180a7984 */ /* 0x000fe80000000a00 */
[----:B------:R-:W2:Y:S04]  /*1050*/  LDS.64 R14, [R25+0x100] ;  /* 0x00010000190e7984 */ /* 0x000ea80000000a00 */
[----:B------:R-:W-:Y:S04]  /*1060*/  LDS.64 R4, [R24+0x180] ;  /* 0x0001800018047984 */ /* 0x000fe80000000a00 */
[----:B------:R-:W3:Y:S01]  /*1070*/  LDS.64 R8, [R25+0x180] ;  /* 0x0001800019087984 */ /* 0x000ee20000000a00 */
[----:B0-----:R-:W-:-:S08]  /*1080*/  DFMA R20, R20, R22, R12 ;  /* 0x000000161414722b */ /* 0x001fd0000000000c */
[----:B-1----:R-:W-:-:S08]  /*1090*/  DFMA R16, R16, R18, R20 ;  /* 0x000000121010722b */ /* 0x002fd00000000014 */
[----:B--2---:R-:W-:-:S08]  /*10a0*/  DFMA R10, R10, R14, R16 ;  /* 0x0000000e0a0a722b */ /* 0x004fd00000000010 */
[----:B---3--:R-:W-:-:S11]  /*10b0*/  DFMA R12, R4, R8, R10 ;  /* 0x00000008040c722b */ /* 0x008fd6000000000a */
.L_x_10:
[----:B------:R-:W-:Y:S05]  /*10c0*/  BRA.U !UP0, `(.L_x_7) ;  /* 0x0000000108607547 */ /* 0x000fea000b800000 */
[----:B------:R-:W-:Y:S02]  /*10d0*/  UISETP.NE.AND UP1, UPT, UR5, 0x1, UPT ;  /* 0x000000010500788c */ /* 0x000fe4000bf25270 */
[----:B------:R-:W-:-:S07]  /*10e0*/  ULOP3.LUT UP0, URZ, UR7, 0x10, URZ, 0xc0, !UPT ;  /* 0x0000001007ff7892 */ /* 0x000fce000f80c0ff */
[----:B------:R-:W-:Y:S05]  /*10f0*/  BRA.U !UP1, `(.L_x_11) ;  /* 0x0000000109307547 */ /* 0x000fea000b800000 */
[----:B-1----:R-:W-:Y:S02]  /*1100*/  IADD3 R9, PT, PT, R3, 0x800, RZ ;  /* 0x0000080003097810 */ /* 0x002fe40007ffe0ff */
[----:B0-----:R-:W-:Y:S01]  /*1110*/  IADD3 R5, PT, PT, R7, UR4, RZ ;  /* 0x0000000407057c10 */ /* 0x001fe2000fffe0ff */
[----:B------:R-:W-:Y:S01]  /*1120*/  UIADD3 UR4, UPT, UPT, UR4, 0x20, URZ ;  /* 0x0000002004047890 */ /* 0x000fe2000fffe0ff */
[----:B------:R-:W-:-:S03]  /*1130*/  LEA R4, R0, R9, 0x18 ;  /* 0x0000000900047211 */ /* 0x000fc600078ec0ff */
[C---:B------:R-:W-:Y:S01]  /*1140*/  IMAD R16, R5.reuse, 0x8, R6 ;  /* 0x0000000805107824 */ /* 0x040fe200078e0206 */
[----:B------:R-:W-:-:S04]  /*1150*/  LEA R17, R5, R4, 0x3 ;  /* 0x0000000405117211 */ /* 0x000fc800078e18ff */
[----:B------:R-:W-:Y:S04]  /*1160*/  LDS.64 R4, [R16] ;  /* 0x0000000010047984 */ /* 0x000fe80000000a00 */
[----:B------:R-:W0:Y:S04]  /*1170*/  LDS.64 R8, [R17] ;  /* 0x0000000011087984 */ /* 0x000e280000000a00 */
[----:B------:R-:W-:Y:S04]  /*1180*/  LDS.64 R10, [R16+0x80] ;  /* 0x00008000100a7984 */ /* 0x000fe80000000a00 */
[----:B------:R-:W1:Y:S01]  /*1190*/  LDS.64 R14, [R17+0x80] ;  /* 0x00008000110e7984 */ /* 0x000e620000000a00 */
[----:B0-----:R-:W-:-:S08]  /*11a0*/  DFMA R4, R4, R8, R12 ;  /* 0x000000080404722b */ /* 0x001fd0000000000c */
[----:B-1----:R-:W-:-:S11]  /*11b0*/  DFMA R12, R10, R14, R4 ;  /* 0x0000000e0a0c722b */ /* 0x002fd60000000004 */
.L_x_11:
[----:B------:R-:W-:Y:S05]  /*11c0*/  BRA.U UP0, `(.L_x_7) ;  /* 0x0000000100207547 */ /* 0x000fea000b800000 */
[----:B------:R-:W-:Y:S01]  /*11d0*/  IADD3 R3, PT, PT, R3, 0x800, RZ ;  /* 0x0000080003037810 */ /* 0x000fe20007ffe0ff */
[----:B0-----:R-:W-:-:S03]  /*11e0*/  VIADD R7, R7, UR4 ;  /* 0x0000000407077c36 */ /* 0x001fc60008000000 */
[----:B------:R-:W-:Y:S02]  /*11f0*/  LEA R0, R0, R3, 0x18 ;  /* 0x0000000300007211 */ /* 0x000fe400078ec0ff */
[C---:B------:R-:W-:Y:S02]  /*1200*/  LEA R4, R7.reuse, R6, 0x3 ;  /* 0x0000000607047211 */ /* 0x040fe400078e18ff */
[----:B------:R-:W-:-:S04]  /*1210*/  LEA R7, R7, R0, 0x3 ;  /* 0x0000000007077211 */ /* 0x000fc800078e18ff */
[----:B------:R-:W-:Y:S04]  /*1220*/  LDS.64 R4, [R4] ;  /* 0x0000000004047984 */ /* 0x000fe80000000a00 */
[----:B------:R-:W0:Y:S02]  /*1230*/  LDS.64 R6, [R7] ;  /* 0x0000000007067984 */ /* 0x000e240000000a00 */
[----:B0-----:R-:W-:-:S11]  /*1240*/  DFMA R12, R4, R6, R12 ;  /* 0x00000006040c722b */ /* 0x001fd6000000000c */
.L_x_7:
[----:B------:R-:W2:Y:S02]  /*1250*/  LDC.64 R4, c[0x0][0x390] ;  /* 0x0000e400ff047b82 */ /* 0x000ea40000000a00 */
[----:B--2---:R-:W-:-:S05]  /*1260*/  IMAD.WIDE R2, R2, 0x8, R4 ;  /* 0x0000000802027825 */ /* 0x004fca00078e0204 */
[----:B------:R-:W-:Y:S01]  /*1270*/  REDG.E.ADD.F64.RN.STRONG.GPU desc[UR8][R2.64], R12 ;  /* 0x0000000c020079a6 */ /* 0x000fe2000c12ff08 */
[----:B------:R-:W-:Y:S05]  /*1280*/  EXIT ;  /* 0x000000000000794d */ /* 0x000fea0003800000 */
.L_x_12:
[----:B------:R-:W-:-:S00]  /*1290*/  BRA `(.L_x_12) ;  /* 0xfffffffc00fc7947 */ /* 0x000fc0000383ffff */
[----:B------:R-:W-:-:S00]  /*12a0*/  NOP ;  /* 0x0000000000007918 */ /* 0x000fc00000000000 */
        /* <DEDUP_REMOVED lines=13> */
.L_x_13:


//--------------------- .nv.shared._Z6matvecPdS_S_i --------------------------
	.section	.nv.shared._Z6matvecPdS_S_i,"aw",@nobits
	.sectionflags	@""
	.align	8
.nv.shared._Z6matvecPdS_S_i:
	.zero		3200


//--------------------- .nv.shared.reserved.0     --------------------------
	.section	.nv.shared.reserved.0,"aw",@nobits
	.weak		__nv_reservedSMEM_offset_0_alias
	.size		__nv_reservedSMEM_offset_0_alias, 0, 64
	.other		__nv_reservedSMEM_offset_0_alias,@"STO_CUDA_RESERVED_SHARED STV_DEFAULT"
__nv_reservedSMEM_offset_0_alias:
	.zero		0
	.zero		64


//--------------------- .nv.constant0._Z6matvecPdS_S_i --------------------------
	.section	.nv.constant0._Z6matvecPdS_S_i,"a",@progbits
	.sectionflags	@""
	.align	4
.nv.constant0._Z6matvecPdS_S_i:
	.zero		924


//--------------------- SYMBOLS --------------------------

	.type		.nv.reservedSmem.offset0,@object
	.size		.nv.reservedSmem.offset0,0x4
	.type		.nv.reservedSmem.cap,@object
	.size		.nv.reservedSmem.cap,0x4
